//
// Generated by NVIDIA NVVM Compiler
//
// Compiler Build ID: CL-36424714
// Cuda compilation tools, release 13.0, V13.0.88
// Based on NVVM 20.0.0
//

.version 9.0
.target sm_100
.address_size 64

	// .globl	_Z6reducePiS_
// _ZZ6reducePiS_E5sdata has been demoted

.visible .entry _Z6reducePiS_(
	.param .u64 .ptr .align 1 _Z6reducePiS__param_0,
	.param .u64 .ptr .align 1 _Z6reducePiS__param_1
)
{
	.reg .pred 	%p<5>;
	.reg .b32 	%r<21>;
	.reg .b64 	%rd<9>;
	// demoted variable
	.shared .align 4 .b8 _ZZ6reducePiS_E5sdata[128];
	ld.param.u64 	%rd2, [_Z6reducePiS__param_0];
	ld.param.u64 	%rd1, [_Z6reducePiS__param_1];
	cvta.to.global.u64 	%rd3, %rd2;
	mov.u32 	%r1, %tid.x;
	mov.u32 	%r2, %ctaid.x;
	mov.u32 	%r3, %ntid.x;
	mad.lo.s32 	%r7, %r2, %r3, %r1;
	mul.wide.u32 	%rd4, %r7, 4;
	add.s64 	%rd5, %rd3, %rd4;
	ld.global.u32 	%r8, [%rd5];
	shl.b32 	%r9, %r1, 2;
	mov.u32 	%r10, _ZZ6reducePiS_E5sdata;
	add.s32 	%r4, %r10, %r9;
	st.shared.u32 	[%r4], %r8;
	bar.sync 	0;
	setp.lt.u32 	%p1, %r3, 2;
	@%p1 bra 	$L__BB0_5;
	mov.b32 	%r20, 1;
$L__BB0_2:
	shl.b32 	%r6, %r20, 1;
	add.s32 	%r12, %r6, -1;
	and.b32  	%r13, %r12, %r1;
	setp.ne.s32 	%p2, %r13, 0;
	@%p2 bra 	$L__BB0_4;
	shl.b32 	%r14, %r20, 2;
	add.s32 	%r15, %r4, %r14;
	ld.shared.u32 	%r16, [%r15];
	ld.shared.u32 	%r17, [%r4];
	add.s32 	%r18, %r17, %r16;
	st.shared.u32 	[%r4], %r18;
$L__BB0_4:
	bar.sync 	0;
	setp.lt.u32 	%p3, %r6, %r3;
	mov.u32 	%r20, %r6;
	@%p3 bra 	$L__BB0_2;
$L__BB0_5:
	setp.ne.s32 	%p4, %r1, 0;
	@%p4 bra 	$L__BB0_7;
	ld.shared.u32 	%r19, [_ZZ6reducePiS_E5sdata];
	cvta.to.global.u64 	%rd6, %rd1;
	mul.wide.u32 	%rd7, %r2, 4;
	add.s64 	%rd8, %rd6, %rd7;
	st.global.u32 	[%rd8], %r19;
$L__BB0_7:
	ret;

}


// ===== COMPILED SASS (sm_100) =====

	.target	sm_100

	.elftype	@"ET_EXEC"


//--------------------- .note.nv.tkinfo           --------------------------
	.section	.note.nv.tkinfo,"",@"SHT_NOTE"
	.sectionflags	@"SHF_NOTE_NV_TKINFO"
	.tkinfo
        /*0018*/ 	.word	0x00000002
        /*0030*/ 	.string	""
        /*0030*/ 	.string	"ptxas"
        /*0030*/ 	.string	"Cuda compilation tools, release 13.0, V13.0.88"
        /*0030*/ 	.string	"Build cuda_13.0.r13.0/compiler.36424714_0"
        /*0030*/ 	.string	"-arch sm_100 -m 64 "



//--------------------- .note.nv.cuinfo           --------------------------
	.section	.note.nv.cuinfo,"",@"SHT_NOTE"
	.sectionflags	@"SHF_NOTE_NV_CUINFO"
        /*0018*/ 	.short	0x0002
        /*001a*/ 	.short	0x0064
        /*001c*/ 	.short	0x0082
	.zero		2


//--------------------- .nv.info                  --------------------------
	.section	.nv.info,"",@"SHT_CUDA_INFO"
	.align	4


	//----- nvinfo : EIATTR_REGCOUNT
	.align		4
        /*0000*/ 	.byte	0x04, 0x2f
        /*0002*/ 	.short	(.L_1 - .L_0)
	.align		4
.L_0:
        /*0004*/ 	.word	index@(_Z6reducePiS_)
        /*0008*/ 	.word	0x0000000b


	//----- nvinfo : EIATTR_FRAME_SIZE
	.align		4
.L_1:
        /*000c*/ 	.byte	0x04, 0x11
        /*000e*/ 	.short	(.L_3 - .L_2)
	.align		4
.L_2:
        /*0010*/ 	.word	index@(_Z6reducePiS_)
        /*0014*/ 	.word	0x00000000


	//----- nvinfo : EIATTR_MIN_STACK_SIZE
	.align		4
.L_3:
        /*0018*/ 	.byte	0x04, 0x12
        /*001a*/ 	.short	(.L_5 - .L_4)
	.align		4
.L_4:
        /*001c*/ 	.word	index@(_Z6reducePiS_)
        /*0020*/ 	.word	0x00000000
.L_5:


//--------------------- .nv.compat                --------------------------
	.section	.nv.compat,"",@"SHT_CUDA_COMPAT_INFO"
	.align	4
        /*0000*/ 	.byte	0x02, 0x09, 0x00, 0x00, 0x02, 0x02, 0x01, 0x00, 0x02, 0x05, 0x05, 0x00, 0x03, 0x07, 0x01, 0x01
        /*0010*/ 	.byte	0x02, 0x03, 0x00, 0x00, 0x02, 0x06, 0x01, 0x00, 0x04, 0x0b, 0x08, 0x00, 0x09, 0x00, 0x00, 0x00
        /*0020*/ 	.byte	0x00, 0x00, 0x00, 0x00


//--------------------- .nv.info._Z6reducePiS_    --------------------------
	.section	.nv.info._Z6reducePiS_,"",@"SHT_CUDA_INFO"
	.sectionflags	@""
	.align	4


	//----- nvinfo : EIATTR_CUDA_API_VERSION
	.align		4
        /*0000*/ 	.byte	0x04, 0x37
        /*0002*/ 	.short	(.L_7 - .L_6)
.L_6:
        /*0004*/ 	.word	0x00000082


	//----- nvinfo : EIATTR_KPARAM_INFO
	.align		4
.L_7:
        /*0008*/ 	.byte	0x04, 0x17
        /*000a*/ 	.short	(.L_9 - .L_8)
.L_8:
        /*000c*/ 	.word	0x00000000
        /*0010*/ 	.short	0x0001
        /*0012*/ 	.short	0x0008
        /*0014*/ 	.byte	0x00, 0xf5, 0x21, 0x00


	//----- nvinfo : EIATTR_KPARAM_INFO
	.align		4
.L_9:
        /*0018*/ 	.byte	0x04, 0x17
        /*001a*/ 	.short	(.L_11 - .L_10)
.L_10:
        /*001c*/ 	.word	0x00000000
        /*0020*/ 	.short	0x0000
        /*0022*/ 	.short	0x0000
        /*0024*/ 	.byte	0x00, 0xf5, 0x21, 0x00


	//----- nvinfo : EIATTR_SPARSE_MMA_MASK
	.align		4
.L_11:
        /*0028*/ 	.byte	0x03, 0x50
        /*002a*/ 	.short	0x0000


	//----- nvinfo : EIATTR_MAXREG_COUNT
	.align		4
        /*002c*/ 	.byte	0x03, 0x1b
        /*002e*/ 	.short	0x00ff


	//----- nvinfo : EIATTR_NUM_BARRIERS
	.align		4
        /*0030*/ 	.byte	0x02, 0x4c
        /*0032*/ 	.byte	0x01
	.zero		1


	//----- nvinfo : EIATTR_MERCURY_ISA_VERSION
	.align		4
        /*0034*/ 	.byte	0x03, 0x5f
        /*0036*/ 	.short	0x0101


	//----- nvinfo : EIATTR_VRC_CTA_INIT_COUNT
	.align		4
        /*0038*/ 	.byte	0x02, 0x4a
	.zero		1
	.zero		1


	//----- nvinfo : EIATTR_EXIT_INSTR_OFFSETS
	.align		4
        /*003c*/ 	.byte	0x04, 0x1c
        /*003e*/ 	.short	(.L_13 - .L_12)


	//   ....[0]....
.L_12:
        /*0040*/ 	.word	0x000001f0


	//   ....[1]....
        /*0044*/ 	.word	0x00000270


	//----- nvinfo : EIATTR_CBANK_PARAM_SIZE
	.align		4
.L_13:
        /*0048*/ 	.byte	0x03, 0x19
        /*004a*/ 	.short	0x0010


	//----- nvinfo : EIATTR_PARAM_CBANK
	.align		4
        /*004c*/ 	.byte	0x04, 0x0a
        /*004e*/ 	.short	(.L_15 - .L_14)
	.align		4
.L_14:
        /*0050*/ 	.word	index@(.nv.constant0._Z6reducePiS_)
        /*0054*/ 	.short	0x0380
        /*0056*/ 	.short	0x0010


	//----- nvinfo : EIATTR_SW_WAR
	.align		4
.L_15:
        /*0058*/ 	.byte	0x04, 0x36
        /*005a*/ 	.short	(.L_17 - .L_16)
.L_16:
        /*005c*/ 	.word	0x00000008
.L_17:


//--------------------- .nv.callgraph             --------------------------
	.section	.nv.callgraph,"",@"SHT_CUDA_CALLGRAPH"
	.align	4
	.sectionentsize	8
	.align		4
        /*0000*/ 	.word	0x00000000
	.align		4
        /*0004*/ 	.word	0xffffffff
	.align		4
        /*0008*/ 	.word	0x00000000
	.align		4
        /*000c*/ 	.word	0xfffffffe
	.align		4
        /*0010*/ 	.word	0x00000000
	.align		4
        /*0014*/ 	.word	0xfffffffd
	.align		4
        /*0018*/ 	.word	0x00000000
	.align		4
        /*001c*/ 	.word	0xfffffffc


//--------------------- .text._Z6reducePiS_       --------------------------
	.section	.text._Z6reducePiS_,"ax",@progbits
	.align	128
        .global         _Z6reducePiS_
        .type           _Z6reducePiS_,@function
        .size           _Z6reducePiS_,(.L_x_3 - _Z6reducePiS_)
        .other          _Z6reducePiS_,@"STO_CUDA_ENTRY STV_DEFAULT"
_Z6reducePiS_:
.text._Z6reducePiS_:
[----:B------:R-:W-:Y:S01]  /*0000*/  LDC R1, c[0x0][0x37c] ;  /* 0x0000df00ff017b82 */ /* 0x000fe20000000800 */
[----:B------:R-:W0:Y:S07]  /*0010*/  S2R R7, SR_TID.X ;  /* 0x0000000000077919 */ /* 0x000e2e0000002100 */
[----:B------:R-:W1:Y:S01]  /*0020*/  LDC.64 R2, c[0x0][0x380] ;  /* 0x0000e000ff027b82 */ /* 0x000e620000000a00 */
[----:B------:R-:W0:Y:S01]  /*0030*/  LDCU UR8, c[0x0][0x360] ;  /* 0x00006c00ff0877ac */ /* 0x000e220008000800 */
[----:B------:R-:W0:Y:S01]  /*0040*/  S2R R6, SR_CTAID.X ;  /* 0x0000000000067919 */ /* 0x000e220000002500 */
[----:B------:R-:W2:Y:S01]  /*0050*/  LDCU.64 UR6, c[0x0][0x358] ;  /* 0x00006b00ff0677ac */ /* 0x000ea20008000a00 */
[----:B0-----:R-:W-:-:S04]  /*0060*/  IMAD R5, R6, UR8, R7 ;  /* 0x0000000806057c24 */ /* 0x001fc8000f8e0207 */
[----:B-1----:R-:W-:-:S06]  /*0070*/  IMAD.WIDE.U32 R2, R5, 0x4, R2 ;  /* 0x0000000405027825 */ /* 0x002fcc00078e0002 */
[----:B--2---:R-:W2:Y:S01]  /*0080*/  LDG.E R2, desc[UR6][R2.64] ;  /* 0x0000000602027981 */ /* 0x004ea2000c1e1900 */
[----:B------:R-:W0:Y:S01]  /*0090*/  S2UR UR5, SR_CgaCtaId ;  /* 0x00000000000579c3 */ /* 0x000e220000008800 */
[----:B------:R-:W-:Y:S01]  /*00a0*/  UMOV UR4, 0x400 ;  /* 0x0000040000047882 */ /* 0x000fe20000000000 */
[----:B------:R-:W-:Y:S01]  /*00b0*/  UISETP.GE.U32.AND UP0, UPT, UR8, 0x2, UPT ;  /* 0x000000020800788c */ /* 0x000fe2000bf06070 */
[----:B------:R-:W-:Y:S01]  /*00c0*/  ISETP.NE.AND P0, PT, R7, RZ, PT ;  /* 0x000000ff0700720c */ /* 0x000fe20003f05270 */
[----:B0-----:R-:W-:-:S06]  /*00d0*/  ULEA UR4, UR5, UR4, 0x18 ;  /* 0x0000000405047291 */ /* 0x001fcc000f8ec0ff */
[----:B------:R-:W-:-:S05]  /*00e0*/  LEA R5, R7, UR4, 0x2 ;  /* 0x0000000407057c11 */ /* 0x000fca000f8e10ff */
[----:B--2---:R0:W-:Y:S01]  /*00f0*/  STS [R5], R2 ;  /* 0x0000000205007388 */ /* 0x0041e20000000800 */
[----:B------:R-:W-:Y:S06]  /*0100*/  BAR.SYNC.DEFER_BLOCKING 0x0 ;  /* 0x0000000000007b1d */ /* 0x000fec0000010000 */
[----:B------:R-:W-:Y:S05]  /*0110*/  BRA.U !UP0, `(.L_x_0) ;  /* 0x0000000108347547 */ /* 0x000fea000b800000 */
[----:B------:R-:W-:-:S07]  /*0120*/  IMAD.MOV.U32 R0, RZ, RZ, 0x1 ;  /* 0x00000001ff007424 */ /* 0x000fce00078e00ff */
.L_x_1:
[----:B------:R-:W-:-:S05]  /*0130*/  IMAD.SHL.U32 R8, R0, 0x2, RZ ;  /* 0x0000000200087824 */ /* 0x000fca00078e00ff */
[----:B0-----:R-:W-:-:S04]  /*0140*/  IADD3 R2, PT, PT, R8, -0x1, RZ ;  /* 0xffffffff08027810 */ /* 0x001fc80007ffe0ff */
[----:B------:R-:W-:-:S13]  /*0150*/  LOP3.LUT P1, RZ, R2, R7, RZ, 0xc0, !PT ;  /* 0x0000000702ff7212 */ /* 0x000fda000782c0ff */
[----:B------:R-:W-:Y:S01]  /*0160*/  @!P1 IMAD R2, R0, 0x4, R5 ;  /* 0x0000000400029824 */ /* 0x000fe200078e0205 */
[----:B------:R-:W-:Y:S01]  /*0170*/  @!P1 LDS R3, [R5] ;  /* 0x0000000005039984 */ /* 0x000fe20000000800 */
[----:B------:R-:W-:-:S04]  /*0180*/  MOV R0, R8 ;  /* 0x0000000800007202 */ /* 0x000fc80000000f00 */
[----:B------:R-:W0:Y:S02]  /*0190*/  @!P1 LDS R2, [R2] ;  /* 0x0000000002029984 */ /* 0x000e240000000800 */
[----:B0-----:R-:W-:-:S05]  /*01a0*/  @!P1 IADD3 R4, PT, PT, R2, R3, RZ ;  /* 0x0000000302049210 */ /* 0x001fca0007ffe0ff */
[----:B------:R1:W-:Y:S01]  /*01b0*/  @!P1 STS [R5], R4 ;  /* 0x0000000405009388 */ /* 0x0003e20000000800 */
[----:B------:R-:W-:Y:S01]  /*01c0*/  BAR.SYNC.DEFER_BLOCKING 0x0 ;  /* 0x0000000000007b1d */ /* 0x000fe20000010000 */
[----:B------:R-:W-:-:S13]  /*01d0*/  ISETP.GE.U32.AND P1, PT, R8, UR8, PT ;  /* 0x0000000808007c0c */ /* 0x000fda000bf26070 */
[----:B-1----:R-:W-:Y:S05]  /*01e0*/  @!P1 BRA `(.L_x_1) ;  /* 0xfffffffc00d09947 */ /* 0x002fea000383ffff */
.L_x_0:
[----:B------:R-:W-:Y:S05]  /*01f0*/  @P0 EXIT ;  /* 0x000000000000094d */ /* 0x000fea0003800000 */
[----:B------:R-:W1:Y:S01]  /*0200*/  S2UR UR5, SR_CgaCtaId ;  /* 0x00000000000579c3 */ /* 0x000e620000008800 */
[----:B------:R-:W-:-:S07]  /*0210*/  UMOV UR4, 0x400 ;  /* 0x0000040000047882 */ /* 0x000fce0000000000 */
[----:B0-----:R-:W0:Y:S01]  /*0220*/  LDC.64 R2, c[0x0][0x388] ;  /* 0x0000e200ff027b82 */ /* 0x001e220000000a00 */
[----:B-1----:R-:W-:Y:S01]  /*0230*/  ULEA UR4, UR5, UR4, 0x18 ;  /* 0x0000000405047291 */ /* 0x002fe2000f8ec0ff */
[----:B0-----:R-:W-:-:S08]  /*0240*/  IMAD.WIDE.U32 R2, R6, 0x4, R2 ;  /* 0x0000000406027825 */ /* 0x001fd000078e0002 */
[----:B------:R-:W0:Y:S04]  /*0250*/  LDS R5, [UR4] ;  /* 0x00000004ff057984 */ /* 0x000e280008000800 */
[----:B0-----:R-:W-:Y:S01]  /*0260*/  STG.E desc[UR6][R2.64], R5 ;  /* 0x0000000502007986 */ /* 0x001fe2000c101906 */
[----:B------:R-:W-:Y:S05]  /*0270*/  EXIT ;  /* 0x000000000000794d */ /* 0x000fea0003800000 */
.L_x_2:
[----:B------:R-:W-:-:S00]  /*0280*/  BRA `(.L_x_2) ;  /* 0xfffffffc00fc7947 */ /* 0x000fc0000383ffff */
[----:B------:R-:W-:-:S00]  /*0290*/  NOP ;  /* 0x0000000000007918 */ /* 0x000fc00000000000 */
        /* <DEDUP_REMOVED lines=14> */
.L_x_3:


//--------------------- .nv.shared._Z6reducePiS_  --------------------------
	.section	.nv.shared._Z6reducePiS_,"aw",@nobits
	.sectionflags	@""
	.align	4
.nv.shared._Z6reducePiS_:
	.zero		1152


//--------------------- .nv.shared.reserved.0     --------------------------
	.section	.nv.shared.reserved.0,"aw",@nobits
	.weak		__nv_reservedSMEM_offset_0_alias
	.size		__nv_reservedSMEM_offset_0_alias, 0, 64
	.other		__nv_reservedSMEM_offset_0_alias,@"STO_CUDA_RESERVED_SHARED STV_DEFAULT"
__nv_reservedSMEM_offset_0_alias:
	.zero		0
	.zero		64


//--------------------- .nv.constant0._Z6reducePiS_ --------------------------
	.section	.nv.constant0._Z6reducePiS_,"a",@progbits
	.sectionflags	@""
	.align	4
.nv.constant0._Z6reducePiS_:
	.zero		912


//--------------------- SYMBOLS --------------------------

	.type		.nv.reservedSmem.offset0,@object
	.size		.nv.reservedSmem.offset0,0x4
	.type		.nv.reservedSmem.cap,@object
	.size		.nv.reservedSmem.cap,0x4
